//
// Generated by NVIDIA NVVM Compiler
//
// Compiler Build ID: CL-36424714
// Cuda compilation tools, release 13.0, V13.0.88
// Based on NVVM 20.0.0
//

.version 9.0
.target sm_100
.address_size 64

	// .globl	default_function_kernel

.visible .entry default_function_kernel(
	.param .u64 .ptr .align 1 default_function_kernel_param_0,
	.param .u64 .ptr .align 1 default_function_kernel_param_1
)
.maxntid 20
{
	.reg .pred 	%p<6>;
	.reg .b16 	%rs<33>;
	.reg .b32 	%r<19>;
	.reg .b32 	%f<2>;
	.reg .b64 	%rd<9>;

	ld.param.u64 	%rd1, [default_function_kernel_param_0];
	ld.param.u64 	%rd2, [default_function_kernel_param_1];
	mov.u32 	%r9, %ctaid.x;
	mov.u32 	%r10, %tid.x;
	mad.lo.s32 	%r1, %r9, 20, %r10;
	setp.gt.u32 	%p1, %r1, 206;
	@%p1 bra 	$L__BB0_10;
	setp.lt.u32 	%p2, %r1, 161;
	@%p2 bra 	$L__BB0_3;
	cvt.u16.u32 	%rs11, %r1;
	mul.lo.s16 	%rs12, %rs11, 101;
	shr.u16 	%rs13, %rs12, 8;
	sub.s16 	%rs14, %rs11, %rs13;
	and.b16  	%rs15, %rs14, 254;
	shr.u16 	%rs16, %rs15, 1;
	add.s16 	%rs17, %rs16, %rs13;
	and.b16  	%rs18, %rs17, 240;
	shr.u16 	%rs19, %rs18, 4;
	sub.s16 	%rs20, 12, %rs19;
	cvt.u32.u16 	%r13, %rs20;
	and.b32  	%r17, %r13, 255;
	bra.uni 	$L__BB0_5;
$L__BB0_3:
	setp.lt.u32 	%p3, %r1, 23;
	mov.b32 	%r17, 0;
	@%p3 bra 	$L__BB0_5;
	cvt.u16.u32 	%rs2, %r1;
	mul.lo.s16 	%rs3, %rs2, 101;
	shr.u16 	%rs4, %rs3, 8;
	sub.s16 	%rs5, %rs2, %rs4;
	and.b16  	%rs6, %rs5, 254;
	shr.u16 	%rs7, %rs6, 1;
	add.s16 	%rs8, %rs7, %rs4;
	and.b16  	%rs9, %rs8, 240;
	shr.u16 	%rs10, %rs9, 4;
	cvt.u32.u16 	%r12, %rs10;
	add.s32 	%r17, %r12, -1;
$L__BB0_5:
	cvt.u16.u32 	%rs21, %r1;
	mul.lo.s16 	%rs22, %rs21, 101;
	shr.u16 	%rs23, %rs22, 8;
	sub.s16 	%rs24, %rs21, %rs23;
	and.b16  	%rs25, %rs24, 254;
	shr.u16 	%rs26, %rs25, 1;
	add.s16 	%rs27, %rs26, %rs23;
	and.b16  	%rs28, %rs27, 240;
	shr.u16 	%rs29, %rs28, 4;
	mul.lo.s16 	%rs30, %rs29, 23;
	sub.s16 	%rs1, %rs21, %rs30;
	and.b16  	%rs31, %rs1, 255;
	cvt.u32.u16 	%r15, %rs1;
	and.b32  	%r5, %r15, 255;
	setp.eq.s16 	%p4, %rs31, 22;
	mov.b32 	%r18, 19;
	@%p4 bra 	$L__BB0_9;
	setp.gt.u16 	%p5, %rs31, 1;
	@%p5 bra 	$L__BB0_8;
	sub.s32 	%r18, 1, %r5;
	bra.uni 	$L__BB0_9;
$L__BB0_8:
	add.s32 	%r18, %r5, -2;
$L__BB0_9:
	mad.lo.s32 	%r16, %r17, 20, %r18;
	cvta.to.global.u64 	%rd3, %rd2;
	mul.wide.u32 	%rd4, %r16, 4;
	add.s64 	%rd5, %rd3, %rd4;
	ld.global.nc.f32 	%f1, [%rd5];
	cvta.to.global.u64 	%rd6, %rd1;
	mul.wide.u32 	%rd7, %r1, 4;
	add.s64 	%rd8, %rd6, %rd7;
	st.global.f32 	[%rd8], %f1;
$L__BB0_10:
	ret;

}


// ===== COMPILED SASS (sm_100) =====

	.target	sm_100

	.elftype	@"ET_EXEC"


//--------------------- .note.nv.tkinfo           --------------------------
	.section	.note.nv.tkinfo,"",@"SHT_NOTE"
	.sectionflags	@"SHF_NOTE_NV_TKINFO"
	.tkinfo
        /*0018*/ 	.word	0x00000002
        /*0030*/ 	.string	""
        /*0030*/ 	.string	"ptxas"
        /*0030*/ 	.string	"Cuda compilation tools, release 13.0, V13.0.88"
        /*0030*/ 	.string	"Build cuda_13.0.r13.0/compiler.36424714_0"
        /*0030*/ 	.string	"-arch sm_100 -m 64 "



//--------------------- .note.nv.cuinfo           --------------------------
	.section	.note.nv.cuinfo,"",@"SHT_NOTE"
	.sectionflags	@"SHF_NOTE_NV_CUINFO"
        /*0018*/ 	.short	0x0002
        /*001a*/ 	.short	0x0064
        /*001c*/ 	.short	0x0082
	.zero		2


//--------------------- .nv.info                  --------------------------
	.section	.nv.info,"",@"SHT_CUDA_INFO"
	.align	4


	//----- nvinfo : EIATTR_REGCOUNT
	.align		4
        /*0000*/ 	.byte	0x04, 0x2f
        /*0002*/ 	.short	(.L_1 - .L_0)
	.align		4
.L_0:
        /*0004*/ 	.word	index@(default_function_kernel)
        /*0008*/ 	.word	0x0000000a


	//----- nvinfo : EIATTR_FRAME_SIZE
	.align		4
.L_1:
        /*000c*/ 	.byte	0x04, 0x11
        /*000e*/ 	.short	(.L_3 - .L_2)
	.align		4
.L_2:
        /*0010*/ 	.word	index@(default_function_kernel)
        /*0014*/ 	.word	0x00000000


	//----- nvinfo : EIATTR_MIN_STACK_SIZE
	.align		4
.L_3:
        /*0018*/ 	.byte	0x04, 0x12
        /*001a*/ 	.short	(.L_5 - .L_4)
	.align		4
.L_4:
        /*001c*/ 	.word	index@(default_function_kernel)
        /*0020*/ 	.word	0x00000000
.L_5:


//--------------------- .nv.compat                --------------------------
	.section	.nv.compat,"",@"SHT_CUDA_COMPAT_INFO"
	.align	4
        /*0000*/ 	.byte	0x02, 0x09, 0x00, 0x00, 0x02, 0x02, 0x01, 0x00, 0x02, 0x05, 0x05, 0x00, 0x03, 0x07, 0x01, 0x01
        /*0010*/ 	.byte	0x02, 0x03, 0x00, 0x00, 0x02, 0x06, 0x01, 0x00, 0x04, 0x0b, 0x08, 0x00, 0x09, 0x00, 0x00, 0x00
        /*0020*/ 	.byte	0x00, 0x00, 0x00, 0x00


//--------------------- .nv.info.default_function_kernel --------------------------
	.section	.nv.info.default_function_kernel,"",@"SHT_CUDA_INFO"
	.sectionflags	@""
	.align	4


	//----- nvinfo : EIATTR_CUDA_API_VERSION
	.align		4
        /*0000*/ 	.byte	0x04, 0x37
        /*0002*/ 	.short	(.L_7 - .L_6)
.L_6:
        /*0004*/ 	.word	0x00000082


	//----- nvinfo : EIATTR_KPARAM_INFO
	.align		4
.L_7:
        /*0008*/ 	.byte	0x04, 0x17
        /*000a*/ 	.short	(.L_9 - .L_8)
.L_8:
        /*000c*/ 	.word	0x00000000
        /*0010*/ 	.short	0x0001
        /*0012*/ 	.short	0x0008
        /*0014*/ 	.byte	0x00, 0xf5, 0x21, 0x00


	//----- nvinfo : EIATTR_KPARAM_INFO
	.align		4
.L_9:
        /*0018*/ 	.byte	0x04, 0x17
        /*001a*/ 	.short	(.L_11 - .L_10)
.L_10:
        /*001c*/ 	.word	0x00000000
        /*0020*/ 	.short	0x0000
        /*0022*/ 	.short	0x0000
        /*0024*/ 	.byte	0x00, 0xf5, 0x21, 0x00


	//----- nvinfo : EIATTR_SPARSE_MMA_MASK
	.align		4
.L_11:
        /*0028*/ 	.byte	0x03, 0x50
        /*002a*/ 	.short	0x0000


	//----- nvinfo : EIATTR_MAXREG_COUNT
	.align		4
        /*002c*/ 	.byte	0x03, 0x1b
        /*002e*/ 	.short	0x00ff


	//----- nvinfo : EIATTR_MERCURY_ISA_VERSION
	.align		4
        /*0030*/ 	.byte	0x03, 0x5f
        /*0032*/ 	.short	0x0101


	//----- nvinfo : EIATTR_VRC_CTA_INIT_COUNT
	.align		4
        /*0034*/ 	.byte	0x02, 0x4a
	.zero		1
	.zero		1


	//----- nvinfo : EIATTR_EXIT_INSTR_OFFSETS
	.align		4
        /*0038*/ 	.byte	0x04, 0x1c
        /*003a*/ 	.short	(.L_13 - .L_12)


	//   ....[0]....
.L_12:
        /*003c*/ 	.word	0x00000050


	//   ....[1]....
        /*0040*/ 	.word	0x000004a0


	//----- nvinfo : EIATTR_MAX_THREADS
	.align		4
.L_13:
        /*0044*/ 	.byte	0x04, 0x05
        /*0046*/ 	.short	(.L_15 - .L_14)
.L_14:
        /*0048*/ 	.word	0x00000014
        /*004c*/ 	.word	0x00000001
        /*0050*/ 	.word	0x00000001


	//----- nvinfo : EIATTR_CRS_STACK_SIZE
	.align		4
.L_15:
        /*0054*/ 	.byte	0x04, 0x1e
        /*0056*/ 	.short	(.L_17 - .L_16)
.L_16:
        /*0058*/ 	.word	0x00000000


	//----- nvinfo : EIATTR_CBANK_PARAM_SIZE
	.align		4
.L_17:
        /*005c*/ 	.byte	0x03, 0x19
        /*005e*/ 	.short	0x0010


	//----- nvinfo : EIATTR_PARAM_CBANK
	.align		4
        /*0060*/ 	.byte	0x04, 0x0a
        /*0062*/ 	.short	(.L_19 - .L_18)
	.align		4
.L_18:
        /*0064*/ 	.word	index@(.nv.constant0.default_function_kernel)
        /*0068*/ 	.short	0x0380
        /*006a*/ 	.short	0x0010


	//----- nvinfo : EIATTR_SW_WAR
	.align		4
.L_19:
        /*006c*/ 	.byte	0x04, 0x36
        /*006e*/ 	.short	(.L_21 - .L_20)
.L_20:
        /*0070*/ 	.word	0x00000008
.L_21:


//--------------------- .nv.callgraph             --------------------------
	.section	.nv.callgraph,"",@"SHT_CUDA_CALLGRAPH"
	.align	4
	.sectionentsize	8
	.align		4
        /*0000*/ 	.word	0x00000000
	.align		4
        /*0004*/ 	.word	0xffffffff
	.align		4
        /*0008*/ 	.word	0x00000000
	.align		4
        /*000c*/ 	.word	0xfffffffe
	.align		4
        /*0010*/ 	.word	0x00000000
	.align		4
        /*0014*/ 	.word	0xfffffffd
	.align		4
        /*0018*/ 	.word	0x00000000
	.align		4
        /*001c*/ 	.word	0xfffffffc


//--------------------- .text.default_function_kernel --------------------------
	.section	.text.default_function_kernel,"ax",@progbits
	.align	128
        .global         default_function_kernel
        .type           default_function_kernel,@function
        .size           default_function_kernel,(.L_x_6 - default_function_kernel)
        .other          default_function_kernel,@"STO_CUDA_ENTRY STV_DEFAULT"
default_function_kernel:
.text.default_function_kernel:
[----:B------:R-:W-:Y:S01]  /*0000*/  LDC R1, c[0x0][0x37c] ;  /* 0x0000df00ff017b82 */ /* 0x000fe20000000800 */
[----:B------:R-:W0:Y:S01]  /*0010*/  S2R R7, SR_CTAID.X ;  /* 0x0000000000077919 */ /* 0x000e220000002500 */
[----:B------:R-:W0:Y:S02]  /*0020*/  S2R R0, SR_TID.X ;  /* 0x0000000000007919 */ /* 0x000e240000002100 */
[----:B0-----:R-:W-:-:S05]  /*0030*/  IMAD R7, R7, 0x14, R0 ;  /* 0x0000001407077824 */ /* 0x001fca00078e0200 */
[----:B------:R-:W-:-:S13]  /*0040*/  ISETP.GT.U32.AND P0, PT, R7, 0xce, PT ;  /* 0x000000ce0700780c */ /* 0x000fda0003f04070 */
[----:B------:R-:W-:Y:S05]  /*0050*/  @P0 EXIT ;  /* 0x000000000000094d */ /* 0x000fea0003800000 */
[----:B------:R-:W-:Y:S01]  /*0060*/  ISETP.GE.U32.AND P0, PT, R7, 0xa1, PT ;  /* 0x000000a10700780c */ /* 0x000fe20003f06070 */
[----:B------:R-:W-:-:S12]  /*0070*/  BSSY.RECONVERGENT B0, `(.L_x_0) ;  /* 0x0000020000007945 */ /* 0x000fd80003800200 */
[----:B------:R-:W-:Y:S05]  /*0080*/  @!P0 BRA `(.L_x_1) ;  /* 0x0000000000408947 */ /* 0x000fea0003800000 */
[----:B------:R-:W-:-:S05]  /*0090*/  PRMT R0, R7, 0x9910, RZ ;  /* 0x0000991007007816 */ /* 0x000fca00000000ff */
[----:B------:R-:W-:-:S05]  /*00a0*/  IMAD R0, R0, 0x65, RZ ;  /* 0x0000006500007824 */ /* 0x000fca00078e02ff */
[----:B------:R-:W-:-:S04]  /*00b0*/  LOP3.LUT R0, R0, 0xffff, RZ, 0xc0, !PT ;  /* 0x0000ffff00007812 */ /* 0x000fc800078ec0ff */
[----:B------:R-:W-:-:S05]  /*00c0*/  SHF.R.U32.HI R0, RZ, 0x8, R0 ;  /* 0x00000008ff007819 */ /* 0x000fca0000011600 */
[----:B------:R-:W-:-:S05]  /*00d0*/  IMAD.MOV R2, RZ, RZ, -R0 ;  /* 0x000000ffff027224 */ /* 0x000fca00078e0a00 */
[----:B------:R-:W-:-:S05]  /*00e0*/  PRMT R2, R2, 0x7710, RZ ;  /* 0x0000771002027816 */ /* 0x000fca00000000ff */
[----:B------:R-:W-:-:S05]  /*00f0*/  IMAD.IADD R2, R7, 0x1, R2 ;  /* 0x0000000107027824 */ /* 0x000fca00078e0202 */
[----:B------:R-:W-:-:S04]  /*0100*/  LOP3.LUT R3, R2, 0xfe, RZ, 0xc0, !PT ;  /* 0x000000fe02037812 */ /* 0x000fc800078ec0ff */
[----:B------:R-:W-:-:S04]  /*0110*/  LEA.HI R3, R3, R0, RZ, 0x1f ;  /* 0x0000000003037211 */ /* 0x000fc800078ff8ff */
[----:B------:R-:W-:-:S04]  /*0120*/  LOP3.LUT R3, R3, 0xf0, RZ, 0xc0, !PT ;  /* 0x000000f003037812 */ /* 0x000fc800078ec0ff */
[----:B------:R-:W-:-:S05]  /*0130*/  SHF.R.U32.HI R3, RZ, 0x4, R3 ;  /* 0x00000004ff037819 */ /* 0x000fca0000011603 */
[----:B------:R-:W-:-:S05]  /*0140*/  IMAD.MOV R0, RZ, RZ, -R3 ;  /* 0x000000ffff007224 */ /* 0x000fca00078e0a03 */
[----:B------:R-:W-:-:S05]  /*0150*/  PRMT R0, R0, 0x7710, RZ ;  /* 0x0000771000007816 */ /* 0x000fca00000000ff */
[----:B------:R-:W-:-:S05]  /*0160*/  VIADD R0, R0, 0xc ;  /* 0x0000000c00007836 */ /* 0x000fca0000000000 */
[----:B------:R-:W-:Y:S01]  /*0170*/  LOP3.LUT R0, R0, 0xff, RZ, 0xc0, !PT ;  /* 0x000000ff00007812 */ /* 0x000fe200078ec0ff */
[----:B------:R-:W-:Y:S06]  /*0180*/  BRA `(.L_x_2) ;  /* 0x0000000000387947 */ /* 0x000fec0003800000 */
.L_x_1:
[----:B------:R-:W-:Y:S01]  /*0190*/  ISETP.GE.U32.AND P0, PT, R7, 0x17, PT ;  /* 0x000000170700780c */ /* 0x000fe20003f06070 */
[----:B------:R-:W-:-:S12]  /*01a0*/  IMAD.MOV.U32 R0, RZ, RZ, RZ ;  /* 0x000000ffff007224 */ /* 0x000fd800078e00ff */
        /* <DEDUP_REMOVED lines=11> */
[----:B------:R-:W-:-:S07]  /*0260*/  LEA.HI R0, R3, 0xffffffff, RZ, 0x1c ;  /* 0xffffffff03007811 */ /* 0x000fce00078fe0ff */
.L_x_2:
[----:B------:R-:W-:Y:S05]  /*0270*/  BSYNC.RECONVERGENT B0 ;  /* 0x0000000000007941 */ /* 0x000fea0003800200 */
.L_x_0:
[----:B------:R-:W-:Y:S01]  /*0280*/  PRMT R2, R7, 0x9910, RZ ;  /* 0x0000991007027816 */ /* 0x000fe200000000ff */
[----:B------:R-:W0:Y:S01]  /*0290*/  LDCU.64 UR4, c[0x0][0x358] ;  /* 0x00006b00ff0477ac */ /* 0x000e220008000a00 */
[----:B------:R-:W-:Y:S01]  /*02a0*/  BSSY.RECONVERGENT B0, `(.L_x_3) ;  /* 0x0000019000007945 */ /* 0x000fe20003800200 */
[----:B------:R-:W-:Y:S02]  /*02b0*/  IMAD.MOV.U32 R5, RZ, RZ, 0x13 ;  /* 0x00000013ff057424 */ /* 0x000fe400078e00ff */
        /* <DEDUP_REMOVED lines=9> */
[----:B------:R-:W-:-:S04]  /*0350*/  SHF.R.U32.HI R3, RZ, 0x4, R3 ;  /* 0x00000004ff037819 */ /* 0x000fc80000011603 */
[----:B------:R-:W-:-:S05]  /*0360*/  PRMT R2, R3, 0x9910, RZ ;  /* 0x0000991003027816 */ /* 0x000fca00000000ff */
[----:B------:R-:W-:-:S04]  /*0370*/  IMAD R2, R2, 0x17, RZ ;  /* 0x0000001702027824 */ /* 0x000fc800078e02ff */
[----:B------:R-:W-:-:S05]  /*0380*/  IMAD.MOV R2, RZ, RZ, -R2 ;  /* 0x000000ffff027224 */ /* 0x000fca00078e0a02 */
[----:B------:R-:W-:Y:S02]  /*0390*/  PRMT R4, R2, 0x7710, RZ ;  /* 0x0000771002047816 */ /* 0x000fe400000000ff */
[----:B------:R-:W1:Y:S03]  /*03a0*/  LDC.64 R2, c[0x0][0x388] ;  /* 0x0000e200ff027b82 */ /* 0x000e660000000a00 */
[----:B------:R-:W-:-:S05]  /*03b0*/  IMAD.IADD R4, R7, 0x1, R4 ;  /* 0x0000000107047824 */ /* 0x000fca00078e0204 */
[----:B------:R-:W-:-:S04]  /*03c0*/  LOP3.LUT R6, R4, 0xff, RZ, 0xc0, !PT ;  /* 0x000000ff04067812 */ /* 0x000fc800078ec0ff */
[----:B------:R-:W-:-:S13]  /*03d0*/  ISETP.NE.AND P0, PT, R6, 0x16, PT ;  /* 0x000000160600780c */ /* 0x000fda0003f05270 */
[----:B0-----:R-:W-:Y:S05]  /*03e0*/  @!P0 BRA `(.L_x_4) ;  /* 0x0000000000108947 */ /* 0x001fea0003800000 */
[----:B------:R-:W-:Y:S02]  /*03f0*/  ISETP.GT.U32.AND P0, PT, R6, 0x1, PT ;  /* 0x000000010600780c */ /* 0x000fe40003f04070 */
[----:B------:R-:W-:-:S11]  /*0400*/  LOP3.LUT R4, R4, 0xff, RZ, 0xc0, !PT ;  /* 0x000000ff04047812 */ /* 0x000fd600078ec0ff */
[C---:B------:R-:W-:Y:S01]  /*0410*/  @!P0 IADD3 R5, PT, PT, -R4.reuse, 0x1, RZ ;  /* 0x0000000104058810 */ /* 0x040fe20007ffe1ff */
[----:B------:R-:W-:-:S07]  /*0420*/  @P0 VIADD R5, R4, 0xfffffffe ;  /* 0xfffffffe04050836 */ /* 0x000fce0000000000 */
.L_x_4:
[----:B------:R-:W-:Y:S05]  /*0430*/  BSYNC.RECONVERGENT B0 ;  /* 0x0000000000007941 */ /* 0x000fea0003800200 */
.L_x_3:
[----:B------:R-:W-:-:S04]  /*0440*/  IMAD R5, R0, 0x14, R5 ;  /* 0x0000001400057824 */ /* 0x000fc800078e0205 */
[----:B-1----:R-:W-:Y:S02]  /*0450*/  IMAD.WIDE.U32 R2, R5, 0x4, R2 ;  /* 0x0000000405027825 */ /* 0x002fe400078e0002 */
[----:B------:R-:W0:Y:S04]  /*0460*/  LDC.64 R4, c[0x0][0x380] ;  /* 0x0000e000ff047b82 */ /* 0x000e280000000a00 */
[----:B------:R-:W2:Y:S01]  /*0470*/  LDG.E.CONSTANT R3, desc[UR4][R2.64] ;  /* 0x0000000402037981 */ /* 0x000ea2000c1e9900 */
[----:B0-----:R-:W-:-:S05]  /*0480*/  IMAD.WIDE.U32 R4, R7, 0x4, R4 ;  /* 0x0000000407047825 */ /* 0x001fca00078e0004 */
[----:B--2---:R-:W-:Y:S01]  /*0490*/  STG.E desc[UR4][R4.64], R3 ;  /* 0x0000000304007986 */ /* 0x004fe2000c101904 */
[----:B------:R-:W-:Y:S05]  /*04a0*/  EXIT ;  /* 0x000000000000794d */ /* 0x000fea0003800000 */
.L_x_5:
[----:B------:R-:W-:-:S00]  /*04b0*/  BRA `(.L_x_5) ;  /* 0xfffffffc00fc7947 */ /* 0x000fc0000383ffff */
[----:B------:R-:W-:-:S00]  /*04c0*/  NOP ;  /* 0x0000000000007918 */ /* 0x000fc00000000000 */
        /* <DEDUP_REMOVED lines=11> */
.L_x_6:


//--------------------- .nv.shared.reserved.0     --------------------------
	.section	.nv.shared.reserved.0,"aw",@nobits
	.weak		__nv_reservedSMEM_offset_0_alias
	.size		__nv_reservedSMEM_offset_0_alias, 0, 64
	.other		__nv_reservedSMEM_offset_0_alias,@"STO_CUDA_RESERVED_SHARED STV_DEFAULT"
__nv_reservedSMEM_offset_0_alias:
	.zero		0
	.zero		64


//--------------------- .nv.constant0.default_function_kernel --------------------------
	.section	.nv.constant0.default_function_kernel,"a",@progbits
	.sectionflags	@""
	.align	4
.nv.constant0.default_function_kernel:
	.zero		912


//--------------------- SYMBOLS --------------------------

	.type		.nv.reservedSmem.offset0,@object
	.size		.nv.reservedSmem.offset0,0x4
